//
// Generated by NVIDIA NVVM Compiler
//
// Compiler Build ID: CL-36424714
// Cuda compilation tools, release 13.0, V13.0.88
// Based on NVVM 20.0.0
//

.version 9.0
.target sm_100
.address_size 64

	// .globl	_Z9reduce_v2PfS_i
.extern .shared .align 16 .b8 std[];

.visible .entry _Z9reduce_v2PfS_i(
	.param .u64 .ptr .align 1 _Z9reduce_v2PfS_i_param_0,
	.param .u64 .ptr .align 1 _Z9reduce_v2PfS_i_param_1,
	.param .u32 _Z9reduce_v2PfS_i_param_2
)
{
	.reg .pred 	%p<7>;
	.reg .b32 	%r<23>;
	.reg .b32 	%f<11>;
	.reg .b64 	%rd<11>;

	ld.param.u64 	%rd3, [_Z9reduce_v2PfS_i_param_0];
	ld.param.u64 	%rd2, [_Z9reduce_v2PfS_i_param_1];
	ld.param.u32 	%r9, [_Z9reduce_v2PfS_i_param_2];
	cvta.to.global.u64 	%rd1, %rd3;
	mov.u32 	%r1, %tid.x;
	mov.u32 	%r2, %ctaid.x;
	mov.u32 	%r3, %ntid.x;
	mul.lo.s32 	%r10, %r3, %r2;
	shl.b32 	%r11, %r10, 1;
	add.s32 	%r4, %r11, %r1;
	setp.ge.s32 	%p1, %r4, %r9;
	mov.f32 	%f10, 0f00000000;
	@%p1 bra 	$L__BB0_3;
	mul.wide.s32 	%rd4, %r4, 4;
	add.s64 	%rd5, %rd1, %rd4;
	ld.global.f32 	%f10, [%rd5];
	add.s32 	%r5, %r4, %r3;
	setp.ge.u32 	%p2, %r5, %r9;
	@%p2 bra 	$L__BB0_3;
	mul.wide.u32 	%rd6, %r5, 4;
	add.s64 	%rd7, %rd1, %rd6;
	ld.global.f32 	%f5, [%rd7];
	add.f32 	%f10, %f10, %f5;
$L__BB0_3:
	shl.b32 	%r12, %r1, 2;
	mov.u32 	%r13, std;
	add.s32 	%r14, %r13, %r12;
	st.shared.f32 	[%r14], %f10;
	bar.sync 	0;
	setp.lt.u32 	%p3, %r3, 2;
	@%p3 bra 	$L__BB0_8;
	mov.b32 	%r22, 1;
$L__BB0_5:
	shl.b32 	%r7, %r22, 1;
	mul.lo.s32 	%r8, %r7, %r1;
	setp.ge.u32 	%p4, %r8, %r3;
	@%p4 bra 	$L__BB0_7;
	add.s32 	%r16, %r8, %r22;
	shl.b32 	%r17, %r16, 2;
	add.s32 	%r19, %r13, %r17;
	ld.shared.f32 	%f6, [%r19];
	shl.b32 	%r20, %r8, 2;
	add.s32 	%r21, %r13, %r20;
	ld.shared.f32 	%f7, [%r21];
	add.f32 	%f8, %f6, %f7;
	st.shared.f32 	[%r21], %f8;
$L__BB0_7:
	bar.sync 	0;
	setp.lt.u32 	%p5, %r7, %r3;
	mov.u32 	%r22, %r7;
	@%p5 bra 	$L__BB0_5;
$L__BB0_8:
	setp.ne.s32 	%p6, %r1, 0;
	@%p6 bra 	$L__BB0_10;
	ld.shared.f32 	%f9, [std];
	cvta.to.global.u64 	%rd8, %rd2;
	mul.wide.u32 	%rd9, %r2, 4;
	add.s64 	%rd10, %rd8, %rd9;
	st.global.f32 	[%rd10], %f9;
$L__BB0_10:
	ret;

}


// ===== COMPILED SASS (sm_100) =====

	.target	sm_100

	.elftype	@"ET_EXEC"


//--------------------- .note.nv.tkinfo           --------------------------
	.section	.note.nv.tkinfo,"",@"SHT_NOTE"
	.sectionflags	@"SHF_NOTE_NV_TKINFO"
	.tkinfo
        /*0018*/ 	.word	0x00000002
        /*0030*/ 	.string	""
        /*0030*/ 	.string	"ptxas"
        /*0030*/ 	.string	"Cuda compilation tools, release 13.0, V13.0.88"
        /*0030*/ 	.string	"Build cuda_13.0.r13.0/compiler.36424714_0"
        /*0030*/ 	.string	"-arch sm_100 -m 64 "



//--------------------- .note.nv.cuinfo           --------------------------
	.section	.note.nv.cuinfo,"",@"SHT_NOTE"
	.sectionflags	@"SHF_NOTE_NV_CUINFO"
        /*0018*/ 	.short	0x0002
        /*001a*/ 	.short	0x0064
        /*001c*/ 	.short	0x0082
	.zero		2


//--------------------- .nv.info                  --------------------------
	.section	.nv.info,"",@"SHT_CUDA_INFO"
	.align	4


	//----- nvinfo : EIATTR_REGCOUNT
	.align		4
        /*0000*/ 	.byte	0x04, 0x2f
        /*0002*/ 	.short	(.L_1 - .L_0)
	.align		4
.L_0:
        /*0004*/ 	.word	index@(_Z9reduce_v2PfS_i)
        /*0008*/ 	.word	0x0000000e


	//----- nvinfo : EIATTR_FRAME_SIZE
	.align		4
.L_1:
        /*000c*/ 	.byte	0x04, 0x11
        /*000e*/ 	.short	(.L_3 - .L_2)
	.align		4
.L_2:
        /*0010*/ 	.word	index@(_Z9reduce_v2PfS_i)
        /*0014*/ 	.word	0x00000000


	//----- nvinfo : EIATTR_MIN_STACK_SIZE
	.align		4
.L_3:
        /*0018*/ 	.byte	0x04, 0x12
        /*001a*/ 	.short	(.L_5 - .L_4)
	.align		4
.L_4:
        /*001c*/ 	.word	index@(_Z9reduce_v2PfS_i)
        /*0020*/ 	.word	0x00000000
.L_5:


//--------------------- .nv.compat                --------------------------
	.section	.nv.compat,"",@"SHT_CUDA_COMPAT_INFO"
	.align	4
        /*0000*/ 	.byte	0x02, 0x09, 0x00, 0x00, 0x02, 0x02, 0x01, 0x00, 0x02, 0x05, 0x05, 0x00, 0x03, 0x07, 0x01, 0x01
        /*0010*/ 	.byte	0x02, 0x03, 0x00, 0x00, 0x02, 0x06, 0x01, 0x00, 0x04, 0x0b, 0x08, 0x00, 0x09, 0x00, 0x00, 0x00
        /*0020*/ 	.byte	0x00, 0x00, 0x00, 0x00


//--------------------- .nv.info._Z9reduce_v2PfS_i --------------------------
	.section	.nv.info._Z9reduce_v2PfS_i,"",@"SHT_CUDA_INFO"
	.sectionflags	@""
	.align	4


	//----- nvinfo : EIATTR_CUDA_API_VERSION
	.align		4
        /*0000*/ 	.byte	0x04, 0x37
        /*0002*/ 	.short	(.L_7 - .L_6)
.L_6:
        /*0004*/ 	.word	0x00000082


	//----- nvinfo : EIATTR_KPARAM_INFO
	.align		4
.L_7:
        /*0008*/ 	.byte	0x04, 0x17
        /*000a*/ 	.short	(.L_9 - .L_8)
.L_8:
        /*000c*/ 	.word	0x00000000
        /*0010*/ 	.short	0x0002
        /*0012*/ 	.short	0x0010
        /*0014*/ 	.byte	0x00, 0xf0, 0x11, 0x00


	//----- nvinfo : EIATTR_KPARAM_INFO
	.align		4
.L_9:
        /*0018*/ 	.byte	0x04, 0x17
        /*001a*/ 	.short	(.L_11 - .L_10)
.L_10:
        /*001c*/ 	.word	0x00000000
        /*0020*/ 	.short	0x0001
        /*0022*/ 	.short	0x0008
        /*0024*/ 	.byte	0x00, 0xf5, 0x21, 0x00


	//----- nvinfo : EIATTR_KPARAM_INFO
	.align		4
.L_11:
        /*0028*/ 	.byte	0x04, 0x17
        /*002a*/ 	.short	(.L_13 - .L_12)
.L_12:
        /*002c*/ 	.word	0x00000000
        /*0030*/ 	.short	0x0000
        /*0032*/ 	.short	0x0000
        /*0034*/ 	.byte	0x00, 0xf5, 0x21, 0x00


	//----- nvinfo : EIATTR_SPARSE_MMA_MASK
	.align		4
.L_13:
        /*0038*/ 	.byte	0x03, 0x50
        /*003a*/ 	.short	0x0000


	//----- nvinfo : EIATTR_MAXREG_COUNT
	.align		4
        /*003c*/ 	.byte	0x03, 0x1b
        /*003e*/ 	.short	0x00ff


	//----- nvinfo : EIATTR_NUM_BARRIERS
	.align		4
        /*0040*/ 	.byte	0x02, 0x4c
        /*0042*/ 	.byte	0x01
	.zero		1


	//----- nvinfo : EIATTR_MERCURY_ISA_VERSION
	.align		4
        /*0044*/ 	.byte	0x03, 0x5f
        /*0046*/ 	.short	0x0101


	//----- nvinfo : EIATTR_VRC_CTA_INIT_COUNT
	.align		4
        /*0048*/ 	.byte	0x02, 0x4a
	.zero		1
	.zero		1


	//----- nvinfo : EIATTR_EXIT_INSTR_OFFSETS
	.align		4
        /*004c*/ 	.byte	0x04, 0x1c
        /*004e*/ 	.short	(.L_15 - .L_14)


	//   ....[0]....
.L_14:
        /*0050*/ 	.word	0x000002d0


	//   ....[1]....
        /*0054*/ 	.word	0x00000350


	//----- nvinfo : EIATTR_CRS_STACK_SIZE
	.align		4
.L_15:
        /*0058*/ 	.byte	0x04, 0x1e
        /*005a*/ 	.short	(.L_17 - .L_16)
.L_16:
        /*005c*/ 	.word	0x00000000


	//----- nvinfo : EIATTR_CBANK_PARAM_SIZE
	.align		4
.L_17:
        /*0060*/ 	.byte	0x03, 0x19
        /*0062*/ 	.short	0x0014


	//----- nvinfo : EIATTR_PARAM_CBANK
	.align		4
        /*0064*/ 	.byte	0x04, 0x0a
        /*0066*/ 	.short	(.L_19 - .L_18)
	.align		4
.L_18:
        /*0068*/ 	.word	index@(.nv.constant0._Z9reduce_v2PfS_i)
        /*006c*/ 	.short	0x0380
        /*006e*/ 	.short	0x0014


	//----- nvinfo : EIATTR_SW_WAR
	.align		4
.L_19:
        /*0070*/ 	.byte	0x04, 0x36
        /*0072*/ 	.short	(.L_21 - .L_20)
.L_20:
        /*0074*/ 	.word	0x00000008
.L_21:


//--------------------- .nv.callgraph             --------------------------
	.section	.nv.callgraph,"",@"SHT_CUDA_CALLGRAPH"
	.align	4
	.sectionentsize	8
	.align		4
        /*0000*/ 	.word	0x00000000
	.align		4
        /*0004*/ 	.word	0xffffffff
	.align		4
        /*0008*/ 	.word	0x00000000
	.align		4
        /*000c*/ 	.word	0xfffffffe
	.align		4
        /*0010*/ 	.word	0x00000000
	.align		4
        /*0014*/ 	.word	0xfffffffd
	.align		4
        /*0018*/ 	.word	0x00000000
	.align		4
        /*001c*/ 	.word	0xfffffffc


//--------------------- .text._Z9reduce_v2PfS_i   --------------------------
	.section	.text._Z9reduce_v2PfS_i,"ax",@progbits
	.align	128
        .global         _Z9reduce_v2PfS_i
        .type           _Z9reduce_v2PfS_i,@function
        .size           _Z9reduce_v2PfS_i,(.L_x_5 - _Z9reduce_v2PfS_i)
        .other          _Z9reduce_v2PfS_i,@"STO_CUDA_ENTRY STV_DEFAULT"
_Z9reduce_v2PfS_i:
.text._Z9reduce_v2PfS_i:
[----:B------:R-:W-:Y:S01]  /*0000*/  LDC R1, c[0x0][0x37c] ;  /* 0x0000df00ff017b82 */ /* 0x000fe20000000800 */
[----:B------:R-:W0:Y:S01]  /*0010*/  S2R R11, SR_CTAID.X ;  /* 0x00000000000b7919 */ /* 0x000e220000002500 */
[----:B------:R-:W0:Y:S01]  /*0020*/  LDCU UR7, c[0x0][0x360] ;  /* 0x00006c00ff0777ac */ /* 0x000e220008000800 */
[----:B------:R-:W-:Y:S01]  /*0030*/  BSSY.RECONVERGENT B0, `(.L_x_0) ;  /* 0x0000011000007945 */ /* 0x000fe20003800200 */
[----:B------:R-:W1:Y:S01]  /*0040*/  S2R R9, SR_TID.X ;  /* 0x0000000000097919 */ /* 0x000e620000002100 */
[----:B------:R-:W2:Y:S01]  /*0050*/  LDCU UR4, c[0x0][0x390] ;  /* 0x00007200ff0477ac */ /* 0x000ea20008000800 */
[----:B------:R-:W3:Y:S01]  /*0060*/  LDCU.64 UR8, c[0x0][0x358] ;  /* 0x00006b00ff0877ac */ /* 0x000ee20008000a00 */
[----:B0-----:R-:W-:-:S04]  /*0070*/  IMAD R0, R11, UR7, RZ ;  /* 0x000000070b007c24 */ /* 0x001fc8000f8e02ff */
[----:B-1----:R-:W-:Y:S02]  /*0080*/  IMAD R3, R0, 0x2, R9 ;  /* 0x0000000200037824 */ /* 0x002fe400078e0209 */
[----:B------:R-:W-:-:S03]  /*0090*/  IMAD.MOV.U32 R0, RZ, RZ, RZ ;  /* 0x000000ffff007224 */ /* 0x000fc600078e00ff */
[----:B--2---:R-:W-:-:S13]  /*00a0*/  ISETP.GE.AND P0, PT, R3, UR4, PT ;  /* 0x0000000403007c0c */ /* 0x004fda000bf06270 */
[----:B---3--:R-:W-:Y:S05]  /*00b0*/  @P0 BRA `(.L_x_1) ;  /* 0x0000000000200947 */ /* 0x008fea0003800000 */
[----:B------:R-:W0:Y:S01]  /*00c0*/  LDC.64 R4, c[0x0][0x380] ;  /* 0x0000e000ff047b82 */ /* 0x000e220000000a00 */
[----:B------:R-:W-:-:S04]  /*00d0*/  IADD3 R7, PT, PT, R3, UR7, RZ ;  /* 0x0000000703077c10 */ /* 0x000fc8000fffe0ff */
[----:B------:R-:W-:Y:S01]  /*00e0*/  ISETP.GE.U32.AND P0, PT, R7, UR4, PT ;  /* 0x0000000407007c0c */ /* 0x000fe2000bf06070 */
[----:B0-----:R-:W-:-:S12]  /*00f0*/  IMAD.WIDE R2, R3, 0x4, R4 ;  /* 0x0000000403027825 */ /* 0x001fd800078e0204 */
[----:B------:R-:W-:Y:S01]  /*0100*/  @!P0 IMAD.WIDE.U32 R4, R7, 0x4, R4 ;  /* 0x0000000407048825 */ /* 0x000fe200078e0004 */
[----:B------:R-:W2:Y:S05]  /*0110*/  LDG.E R0, desc[UR8][R2.64] ;  /* 0x0000000802007981 */ /* 0x000eaa000c1e1900 */
[----:B------:R-:W2:Y:S02]  /*0120*/  @!P0 LDG.E R5, desc[UR8][R4.64] ;  /* 0x0000000804058981 */ /* 0x000ea4000c1e1900 */
[----:B--2---:R-:W-:-:S07]  /*0130*/  @!P0 FADD R0, R0, R5 ;  /* 0x0000000500008221 */ /* 0x004fce0000000000 */
.L_x_1:
[----:B------:R-:W-:Y:S05]  /*0140*/  BSYNC.RECONVERGENT B0 ;  /* 0x0000000000007941 */ /* 0x000fea0003800200 */
.L_x_0:
[----:B------:R-:W0:Y:S01]  /*0150*/  S2UR UR5, SR_CgaCtaId ;  /* 0x00000000000579c3 */ /* 0x000e220000008800 */
[----:B------:R-:W-:Y:S01]  /*0160*/  UMOV UR4, 0x400 ;  /* 0x0000040000047882 */ /* 0x000fe20000000000 */
[----:B------:R-:W-:Y:S01]  /*0170*/  UISETP.GE.U32.AND UP0, UPT, UR7, 0x2, UPT ;  /* 0x000000020700788c */ /* 0x000fe2000bf06070 */
[----:B------:R-:W-:Y:S01]  /*0180*/  ISETP.NE.AND P1, PT, R9, RZ, PT ;  /* 0x000000ff0900720c */ /* 0x000fe20003f25270 */
[----:B0-----:R-:W-:-:S06]  /*0190*/  ULEA UR4, UR5, UR4, 0x18 ;  /* 0x0000000405047291 */ /* 0x001fcc000f8ec0ff */
[----:B------:R-:W-:-:S05]  /*01a0*/  LEA R3, R9, UR4, 0x2 ;  /* 0x0000000409037c11 */ /* 0x000fca000f8e10ff */
[----:B------:R0:W-:Y:S01]  /*01b0*/  STS [R3], R0 ;  /* 0x0000000003007388 */ /* 0x0001e20000000800 */
[----:B------:R-:W-:Y:S06]  /*01c0*/  BAR.SYNC.DEFER_BLOCKING 0x0 ;  /* 0x0000000000007b1d */ /* 0x000fec0000010000 */
[----:B------:R-:W-:Y:S05]  /*01d0*/  BRA.U !UP0, `(.L_x_2) ;  /* 0x00000001083c7547 */ /* 0x000fea000b800000 */
[----:B------:R-:W-:-:S05]  /*01e0*/  UMOV UR5, 0x1 ;  /* 0x0000000100057882 */ /* 0x000fca0000000000 */
.L_x_3:
[----:B------:R-:W-:-:S04]  /*01f0*/  USHF.L.U32 UR6, UR5, 0x1, URZ ;  /* 0x0000000105067899 */ /* 0x000fc800080006ff */
[----:B------:R-:W-:Y:S02]  /*0200*/  UISETP.GE.U32.AND UP0, UPT, UR6, UR7, UPT ;  /* 0x000000070600728c */ /* 0x000fe4000bf06070 */
[----:B-1----:R-:W-:-:S05]  /*0210*/  IMAD R2, R9, UR6, RZ ;  /* 0x0000000609027c24 */ /* 0x002fca000f8e02ff */
[----:B------:R-:W-:-:S13]  /*0220*/  ISETP.GE.U32.AND P0, PT, R2, UR7, PT ;  /* 0x0000000702007c0c */ /* 0x000fda000bf06070 */
[C---:B0-----:R-:W-:Y:S01]  /*0230*/  @!P0 IADD3 R0, PT, PT, R2.reuse, UR5, RZ ;  /* 0x0000000502008c10 */ /* 0x041fe2000fffe0ff */
[----:B------:R-:W-:Y:S01]  /*0240*/  UMOV UR5, UR6 ;  /* 0x0000000600057c82 */ /* 0x000fe20008000000 */
[----:B------:R-:W-:Y:S02]  /*0250*/  @!P0 LEA R2, R2, UR4, 0x2 ;  /* 0x0000000402028c11 */ /* 0x000fe4000f8e10ff */
[----:B------:R-:W-:-:S03]  /*0260*/  @!P0 LEA R0, R0, UR4, 0x2 ;  /* 0x0000000400008c11 */ /* 0x000fc6000f8e10ff */
[----:B------:R-:W-:Y:S04]  /*0270*/  @!P0 LDS R3, [R2] ;  /* 0x0000000002038984 */ /* 0x000fe80000000800 */
[----:B------:R-:W0:Y:S02]  /*0280*/  @!P0 LDS R0, [R0] ;  /* 0x0000000000008984 */ /* 0x000e240000000800 */
[----:B0-----:R-:W-:-:S05]  /*0290*/  @!P0 FADD R3, R0, R3 ;  /* 0x0000000300038221 */ /* 0x001fca0000000000 */
[----:B------:R1:W-:Y:S01]  /*02a0*/  @!P0 STS [R2], R3 ;  /* 0x0000000302008388 */ /* 0x0003e20000000800 */
[----:B------:R-:W-:Y:S06]  /*02b0*/  BAR.SYNC.DEFER_BLOCKING 0x0 ;  /* 0x0000000000007b1d */ /* 0x000fec0000010000 */
[----:B------:R-:W-:Y:S05]  /*02c0*/  BRA.U !UP0, `(.L_x_3) ;  /* 0xfffffffd08c87547 */ /* 0x000fea000b83ffff */
.L_x_2:
[----:B------:R-:W-:Y:S05]  /*02d0*/  @P1 EXIT ;  /* 0x000000000000194d */ /* 0x000fea0003800000 */
[----:B------:R-:W2:Y:S01]  /*02e0*/  S2UR UR5, SR_CgaCtaId ;  /* 0x00000000000579c3 */ /* 0x000ea20000008800 */
[----:B------:R-:W-:-:S07]  /*02f0*/  UMOV UR4, 0x400 ;  /* 0x0000040000047882 */ /* 0x000fce0000000000 */
[----:B01----:R-:W0:Y:S01]  /*0300*/  LDC.64 R2, c[0x0][0x388] ;  /* 0x0000e200ff027b82 */ /* 0x003e220000000a00 */
[----:B--2---:R-:W-:Y:S01]  /*0310*/  ULEA UR4, UR5, UR4, 0x18 ;  /* 0x0000000405047291 */ /* 0x004fe2000f8ec0ff */
[----:B0-----:R-:W-:-:S08]  /*0320*/  IMAD.WIDE.U32 R2, R11, 0x4, R2 ;  /* 0x000000040b027825 */ /* 0x001fd000078e0002 */
[----:B------:R-:W0:Y:S04]  /*0330*/  LDS R5, [UR4] ;  /* 0x00000004ff057984 */ /* 0x000e280008000800 */
[----:B0-----:R-:W-:Y:S01]  /*0340*/  STG.E desc[UR8][R2.64], R5 ;  /* 0x0000000502007986 */ /* 0x001fe2000c101908 */
[----:B------:R-:W-:Y:S05]  /*0350*/  EXIT ;  /* 0x000000000000794d */ /* 0x000fea0003800000 */
.L_x_4:
[----:B------:R-:W-:-:S00]  /*0360*/  BRA `(.L_x_4) ;  /* 0xfffffffc00fc7947 */ /* 0x000fc0000383ffff */
[----:B------:R-:W-:-:S00]  /*0370*/  NOP ;  /* 0x0000000000007918 */ /* 0x000fc00000000000 */
        /* <DEDUP_REMOVED lines=8> */
.L_x_5:


//--------------------- .nv.shared._Z9reduce_v2PfS_i --------------------------
	.section	.nv.shared._Z9reduce_v2PfS_i,"aw",@nobits
	.sectionflags	@""
	.align	16
	.zero		1024


//--------------------- .nv.shared.reserved.0     --------------------------
	.section	.nv.shared.reserved.0,"aw",@nobits
	.weak		__nv_reservedSMEM_offset_0_alias
	.size		__nv_reservedSMEM_offset_0_alias, 0, 64
	.other		__nv_reservedSMEM_offset_0_alias,@"STO_CUDA_RESERVED_SHARED STV_DEFAULT"
__nv_reservedSMEM_offset_0_alias:
	.zero		0
	.zero		64


//--------------------- .nv.constant0._Z9reduce_v2PfS_i --------------------------
	.section	.nv.constant0._Z9reduce_v2PfS_i,"a",@progbits
	.sectionflags	@""
	.align	4
.nv.constant0._Z9reduce_v2PfS_i:
	.zero		916


//--------------------- SYMBOLS --------------------------

	.type		.nv.reservedSmem.offset0,@object
	.size		.nv.reservedSmem.offset0,0x4
	.type		.nv.reservedSmem.cap,@object
	.size		.nv.reservedSmem.cap,0x4
